//
// Generated by NVIDIA NVVM Compiler
//
// Compiler Build ID: CL-36424714
// Cuda compilation tools, release 13.0, V13.0.88
// Based on NVVM 20.0.0
//

.version 9.0
.target sm_100
.address_size 64

	// .globl	_Z12hello_kernelv
.extern .func  (.param .b32 func_retval0) vprintf
(
	.param .b64 vprintf_param_0,
	.param .b64 vprintf_param_1
)
;
.global .align 1 .b8 $str[29] = {72, 111, 108, 97, 32, 100, 101, 115, 100, 101, 32, 107, 101, 114, 110, 101, 108, 32, 67, 85, 68, 65, 32, 240, 159, 154, 128, 10};

.visible .entry _Z12hello_kernelv()
{
	.reg .b32 	%r<3>;
	.reg .b64 	%rd<3>;

	mov.u64 	%rd1, $str;
	cvta.global.u64 	%rd2, %rd1;
	{ // callseq 0, 0
	.param .b64 param0;
	st.param.b64 	[param0], %rd2;
	.param .b64 param1;
	st.param.b64 	[param1], 0;
	.param .b32 retval0;
	call.uni (retval0), 
	vprintf, 
	(
	param0, 
	param1
	);
	ld.param.b32 	%r1, [retval0];
	} // callseq 0
	ret;

}


// ===== COMPILED SASS (sm_100) =====

	.target	sm_100

	.elftype	@"ET_EXEC"


//--------------------- .note.nv.tkinfo           --------------------------
	.section	.note.nv.tkinfo,"",@"SHT_NOTE"
	.sectionflags	@"SHF_NOTE_NV_TKINFO"
	.tkinfo
        /*0018*/ 	.word	0x00000002
        /*0030*/ 	.string	""
        /*0030*/ 	.string	"ptxas"
        /*0030*/ 	.string	"Cuda compilation tools, release 13.0, V13.0.88"
        /*0030*/ 	.string	"Build cuda_13.0.r13.0/compiler.36424714_0"
        /*0030*/ 	.string	"-arch sm_100 -m 64 "



//--------------------- .note.nv.cuinfo           --------------------------
	.section	.note.nv.cuinfo,"",@"SHT_NOTE"
	.sectionflags	@"SHF_NOTE_NV_CUINFO"
        /*0018*/ 	.short	0x0002
        /*001a*/ 	.short	0x0064
        /*001c*/ 	.short	0x0082
	.zero		2


//--------------------- .nv.info                  --------------------------
	.section	.nv.info,"",@"SHT_CUDA_INFO"
	.align	4


	//----- nvinfo : EIATTR_REGCOUNT
	.align		4
        /*0000*/ 	.byte	0x04, 0x2f
        /*0002*/ 	.short	(.L_2 - .L_1)
	.align		4
.L_1:
        /*0004*/ 	.word	index@(_Z12hello_kernelv)
        /*0008*/ 	.word	0x00000018


	//----- nvinfo : EIATTR_FRAME_SIZE
	.align		4
.L_2:
        /*000c*/ 	.byte	0x04, 0x11
        /*000e*/ 	.short	(.L_4 - .L_3)
	.align		4
.L_3:
        /*0010*/ 	.word	index@(_Z12hello_kernelv)
        /*0014*/ 	.word	0x00000000


	//----- nvinfo : EIATTR_MIN_STACK_SIZE
	.align		4
.L_4:
        /*0018*/ 	.byte	0x04, 0x12
        /*001a*/ 	.short	(.L_6 - .L_5)
	.align		4
.L_5:
        /*001c*/ 	.word	index@(_Z12hello_kernelv)
        /*0020*/ 	.word	0x00000000
.L_6:


//--------------------- .nv.compat                --------------------------
	.section	.nv.compat,"",@"SHT_CUDA_COMPAT_INFO"
	.align	4
        /*0000*/ 	.byte	0x02, 0x09, 0x00, 0x00, 0x02, 0x02, 0x01, 0x00, 0x02, 0x05, 0x05, 0x00, 0x03, 0x07, 0x01, 0x01
        /*0010*/ 	.byte	0x02, 0x03, 0x00, 0x00, 0x02, 0x06, 0x01, 0x00, 0x04, 0x0b, 0x08, 0x00, 0x09, 0x00, 0x00, 0x00
        /*0020*/ 	.byte	0x00, 0x00, 0x00, 0x00


//--------------------- .nv.info._Z12hello_kernelv --------------------------
	.section	.nv.info._Z12hello_kernelv,"",@"SHT_CUDA_INFO"
	.sectionflags	@""
	.align	4


	//----- nvinfo : EIATTR_CUDA_API_VERSION
	.align		4
        /*0000*/ 	.byte	0x04, 0x37
        /*0002*/ 	.short	(.L_8 - .L_7)
.L_7:
        /*0004*/ 	.word	0x00000082


	//----- nvinfo : EIATTR_SPARSE_MMA_MASK
	.align		4
.L_8:
        /*0008*/ 	.byte	0x03, 0x50
        /*000a*/ 	.short	0x0000


	//----- nvinfo : EIATTR_MAXREG_COUNT
	.align		4
        /*000c*/ 	.byte	0x03, 0x1b
        /*000e*/ 	.short	0x00ff


	//----- nvinfo : EIATTR_EXTERNS
	.align		4
        /*0010*/ 	.byte	0x04, 0x0f
        /*0012*/ 	.short	(.L_10 - .L_9)


	//   ....[0]....
	.align		4
.L_9:
        /*0014*/ 	.word	index@(vprintf)


	//----- nvinfo : EIATTR_MERCURY_ISA_VERSION
	.align		4
.L_10:
        /*0018*/ 	.byte	0x03, 0x5f
        /*001a*/ 	.short	0x0101


	//----- nvinfo : EIATTR_VRC_CTA_INIT_COUNT
	.align		4
        /*001c*/ 	.byte	0x02, 0x4a
	.zero		1
	.zero		1


	//----- nvinfo : EIATTR_SYSCALL_OFFSETS
	.align		4
        /*0020*/ 	.byte	0x04, 0x46
        /*0022*/ 	.short	(.L_12 - .L_11)


	//   ....[0]....
.L_11:
        /*0024*/ 	.word	0x00000080


	//----- nvinfo : EIATTR_EXIT_INSTR_OFFSETS
	.align		4
.L_12:
        /*0028*/ 	.byte	0x04, 0x1c
        /*002a*/ 	.short	(.L_14 - .L_13)


	//   ....[0]....
.L_13:
        /*002c*/ 	.word	0x00000090


	//----- nvinfo : EIATTR_SW_WAR
	.align		4
.L_14:
        /*0030*/ 	.byte	0x04, 0x36
        /*0032*/ 	.short	(.L_16 - .L_15)
.L_15:
        /*0034*/ 	.word	0x00000008
.L_16:


//--------------------- .nv.callgraph             --------------------------
	.section	.nv.callgraph,"",@"SHT_CUDA_CALLGRAPH"
	.align	4
	.sectionentsize	8
	.align		4
        /*0000*/ 	.word	0x00000000
	.align		4
        /*0004*/ 	.word	0xffffffff
	.align		4
        /*0008*/ 	.word	index@(_Z12hello_kernelv)
	.align		4
        /*000c*/ 	.word	index@(vprintf)
	.align		4
        /*0010*/ 	.word	0x00000000
	.align		4
        /*0014*/ 	.word	0xfffffffe
	.align		4
        /*0018*/ 	.word	0x00000000
	.align		4
        /*001c*/ 	.word	0xfffffffd
	.align		4
        /*0020*/ 	.word	0x00000000
	.align		4
        /*0024*/ 	.word	0xfffffffc


//--------------------- .nv.constant4             --------------------------
	.section	.nv.constant4,"a",@progbits
	.align	8
	.align		8
.nv.constant4:
        /*0000*/ 	.dword	vprintf
	.align		8
        /*0008*/ 	.dword	$str


//--------------------- .text._Z12hello_kernelv   --------------------------
	.section	.text._Z12hello_kernelv,"ax",@progbits
	.align	128
        .global         _Z12hello_kernelv
        .type           _Z12hello_kernelv,@function
        .size           _Z12hello_kernelv,(.L_x_2 - _Z12hello_kernelv)
        .other          _Z12hello_kernelv,@"STO_CUDA_ENTRY STV_DEFAULT"
_Z12hello_kernelv:
.text._Z12hello_kernelv:
[----:B------:R-:W0:Y:S01]  /*0000*/  LDC R1, c[0x0][0x37c] ;  /* 0x0000df00ff017b82 */ /* 0x000e220000000800 */
[----:B------:R-:W-:Y:S01]  /*0010*/  MOV R0, 0x0 ;  /* 0x0000000000007802 */ /* 0x000fe20000000f00 */
[----:B------:R-:W1:Y:S01]  /*0020*/  LDCU.64 UR4, c[0x4][0x8] ;  /* 0x01000100ff0477ac */ /* 0x000e620008000a00 */
[----:B------:R-:W-:-:S05]  /*0030*/  CS2R R6, SRZ ;  /* 0x0000000000067805 */ /* 0x000fca000001ff00 */
[----:B------:R2:W3:Y:S01]  /*0040*/  LDC.64 R2, c[0x4][R0] ;  /* 0x0100000000027b82 */ /* 0x0004e20000000a00 */
[----:B-1----:R-:W-:Y:S02]  /*0050*/  IMAD.U32 R4, RZ, RZ, UR4 ;  /* 0x00000004ff047e24 */ /* 0x002fe4000f8e00ff */
[----:B--2---:R-:W-:-:S07]  /*0060*/  IMAD.U32 R5, RZ, RZ, UR5 ;  /* 0x00000005ff057e24 */ /* 0x004fce000f8e00ff */
[----:B------:R-:W-:-:S07]  /*0070*/  LEPC R20, `(.L_x_0) ;  /* 0x000000001014794e */ /* 0x000fce0000000000 */
[----:B0--3--:R-:W-:Y:S05]  /*0080*/  CALL.ABS.NOINC R2 ;  /* 0x0000000002007343 */ /* 0x009fea0003c00000 */
.L_x_0:
[----:B------:R-:W-:Y:S05]  /*0090*/  EXIT ;  /* 0x000000000000794d */ /* 0x000fea0003800000 */
.L_x_1:
[----:B------:R-:W-:-:S00]  /*00a0*/  BRA `(.L_x_1) ;  /* 0xfffffffc00fc7947 */ /* 0x000fc0000383ffff */
[----:B------:R-:W-:-:S00]  /*00b0*/  NOP ;  /* 0x0000000000007918 */ /* 0x000fc00000000000 */
        /* <DEDUP_REMOVED lines=12> */
.L_x_2:


//--------------------- .nv.global.init           --------------------------
	.section	.nv.global.init,"aw",@progbits
.nv.global.init:
	.type		$str,@object
	.size		$str,(.L_0 - $str)
$str:
        /*0000*/ 	.byte	0x48, 0x6f, 0x6c, 0x61, 0x20, 0x64, 0x65, 0x73, 0x64, 0x65, 0x20, 0x6b, 0x65, 0x72, 0x6e, 0x65
        /*0010*/ 	.byte	0x6c, 0x20, 0x43, 0x55, 0x44, 0x41, 0x20, 0xf0, 0x9f, 0x9a, 0x80, 0x0a, 0x00
.L_0:


//--------------------- .nv.shared.reserved.0     --------------------------
	.section	.nv.shared.reserved.0,"aw",@nobits
	.weak		__nv_reservedSMEM_offset_0_alias
	.size		__nv_reservedSMEM_offset_0_alias, 0, 64
	.other		__nv_reservedSMEM_offset_0_alias,@"STO_CUDA_RESERVED_SHARED STV_DEFAULT"
__nv_reservedSMEM_offset_0_alias:
	.zero		0
	.zero		64


//--------------------- .nv.constant0._Z12hello_kernelv --------------------------
	.section	.nv.constant0._Z12hello_kernelv,"a",@progbits
	.sectionflags	@""
	.align	4
.nv.constant0._Z12hello_kernelv:
	.zero		896


//--------------------- SYMBOLS --------------------------

	.type		.nv.reservedSmem.offset0,@object
	.size		.nv.reservedSmem.offset0,0x4
	.type		vprintf,@function
